//
// Generated by NVIDIA NVVM Compiler
//
// Compiler Build ID: CL-36424714
// Cuda compilation tools, release 13.0, V13.0.88
// Based on NVVM 20.0.0
//

.version 9.0
.target sm_100
.address_size 64

	// .globl	_Z12sumReductionPiS_i
.extern .shared .align 16 .b8 sharedMem[];

.visible .entry _Z12sumReductionPiS_i(
	.param .u64 .ptr .align 1 _Z12sumReductionPiS_i_param_0,
	.param .u64 .ptr .align 1 _Z12sumReductionPiS_i_param_1,
	.param .u32 _Z12sumReductionPiS_i_param_2
)
{
	.reg .pred 	%p<7>;
	.reg .b32 	%r<23>;
	.reg .b64 	%rd<9>;

	ld.param.u64 	%rd1, [_Z12sumReductionPiS_i_param_0];
	ld.param.u64 	%rd2, [_Z12sumReductionPiS_i_param_1];
	ld.param.u32 	%r11, [_Z12sumReductionPiS_i_param_2];
	mov.u32 	%r1, %tid.x;
	mov.u32 	%r2, %ctaid.x;
	mov.u32 	%r3, %ntid.x;
	mad.lo.s32 	%r4, %r2, %r3, %r1;
	setp.ge.s32 	%p1, %r4, %r11;
	mov.b32 	%r21, 0;
	@%p1 bra 	$L__BB0_2;
	cvta.to.global.u64 	%rd3, %rd1;
	mul.wide.s32 	%rd4, %r4, 4;
	add.s64 	%rd5, %rd3, %rd4;
	ld.global.u32 	%r21, [%rd5];
$L__BB0_2:
	shl.b32 	%r12, %r1, 2;
	mov.u32 	%r13, sharedMem;
	add.s32 	%r7, %r13, %r12;
	st.shared.u32 	[%r7], %r21;
	bar.sync 	0;
	setp.lt.u32 	%p2, %r3, 2;
	@%p2 bra 	$L__BB0_7;
	mov.b32 	%r22, 1;
$L__BB0_4:
	shl.b32 	%r9, %r22, 1;
	add.s32 	%r15, %r9, -1;
	and.b32  	%r16, %r15, %r1;
	setp.ne.s32 	%p3, %r16, 0;
	@%p3 bra 	$L__BB0_6;
	ld.shared.u32 	%r17, [%r7];
	shfl.sync.down.b32	%r18|%p4, %r17, %r22, 31, -1;
	add.s32 	%r19, %r18, %r17;
	st.shared.u32 	[%r7], %r19;
$L__BB0_6:
	bar.sync 	0;
	setp.lt.u32 	%p5, %r9, %r3;
	mov.u32 	%r22, %r9;
	@%p5 bra 	$L__BB0_4;
$L__BB0_7:
	setp.ne.s32 	%p6, %r1, 0;
	@%p6 bra 	$L__BB0_9;
	ld.shared.u32 	%r20, [sharedMem];
	cvta.to.global.u64 	%rd6, %rd2;
	mul.wide.u32 	%rd7, %r2, 4;
	add.s64 	%rd8, %rd6, %rd7;
	st.global.u32 	[%rd8], %r20;
$L__BB0_9:
	ret;

}


// ===== COMPILED SASS (sm_100) =====

	.target	sm_100

	.elftype	@"ET_EXEC"


//--------------------- .note.nv.tkinfo           --------------------------
	.section	.note.nv.tkinfo,"",@"SHT_NOTE"
	.sectionflags	@"SHF_NOTE_NV_TKINFO"
	.tkinfo
        /*0018*/ 	.word	0x00000002
        /*0030*/ 	.string	""
        /*0030*/ 	.string	"ptxas"
        /*0030*/ 	.string	"Cuda compilation tools, release 13.0, V13.0.88"
        /*0030*/ 	.string	"Build cuda_13.0.r13.0/compiler.36424714_0"
        /*0030*/ 	.string	"-arch sm_100 -m 64 "



//--------------------- .note.nv.cuinfo           --------------------------
	.section	.note.nv.cuinfo,"",@"SHT_NOTE"
	.sectionflags	@"SHF_NOTE_NV_CUINFO"
        /*0018*/ 	.short	0x0002
        /*001a*/ 	.short	0x0064
        /*001c*/ 	.short	0x0082
	.zero		2


//--------------------- .nv.info                  --------------------------
	.section	.nv.info,"",@"SHT_CUDA_INFO"
	.align	4


	//----- nvinfo : EIATTR_REGCOUNT
	.align		4
        /*0000*/ 	.byte	0x04, 0x2f
        /*0002*/ 	.short	(.L_1 - .L_0)
	.align		4
.L_0:
        /*0004*/ 	.word	index@(_Z12sumReductionPiS_i)
        /*0008*/ 	.word	0x0000000a


	//----- nvinfo : EIATTR_FRAME_SIZE
	.align		4
.L_1:
        /*000c*/ 	.byte	0x04, 0x11
        /*000e*/ 	.short	(.L_3 - .L_2)
	.align		4
.L_2:
        /*0010*/ 	.word	index@(_Z12sumReductionPiS_i)
        /*0014*/ 	.word	0x00000000


	//----- nvinfo : EIATTR_MIN_STACK_SIZE
	.align		4
.L_3:
        /*0018*/ 	.byte	0x04, 0x12
        /*001a*/ 	.short	(.L_5 - .L_4)
	.align		4
.L_4:
        /*001c*/ 	.word	index@(_Z12sumReductionPiS_i)
        /*0020*/ 	.word	0x00000000
.L_5:


//--------------------- .nv.compat                --------------------------
	.section	.nv.compat,"",@"SHT_CUDA_COMPAT_INFO"
	.align	4
        /*0000*/ 	.byte	0x02, 0x09, 0x00, 0x00, 0x02, 0x02, 0x01, 0x00, 0x02, 0x05, 0x05, 0x00, 0x03, 0x07, 0x01, 0x01
        /*0010*/ 	.byte	0x02, 0x03, 0x00, 0x00, 0x02, 0x06, 0x01, 0x00, 0x04, 0x0b, 0x08, 0x00, 0x09, 0x00, 0x00, 0x00
        /*0020*/ 	.byte	0x00, 0x00, 0x00, 0x00


//--------------------- .nv.info._Z12sumReductionPiS_i --------------------------
	.section	.nv.info._Z12sumReductionPiS_i,"",@"SHT_CUDA_INFO"
	.sectionflags	@""
	.align	4


	//----- nvinfo : EIATTR_CUDA_API_VERSION
	.align		4
        /*0000*/ 	.byte	0x04, 0x37
        /*0002*/ 	.short	(.L_7 - .L_6)
.L_6:
        /*0004*/ 	.word	0x00000082


	//----- nvinfo : EIATTR_KPARAM_INFO
	.align		4
.L_7:
        /*0008*/ 	.byte	0x04, 0x17
        /*000a*/ 	.short	(.L_9 - .L_8)
.L_8:
        /*000c*/ 	.word	0x00000000
        /*0010*/ 	.short	0x0002
        /*0012*/ 	.short	0x0010
        /*0014*/ 	.byte	0x00, 0xf0, 0x11, 0x00


	//----- nvinfo : EIATTR_KPARAM_INFO
	.align		4
.L_9:
        /*0018*/ 	.byte	0x04, 0x17
        /*001a*/ 	.short	(.L_11 - .L_10)
.L_10:
        /*001c*/ 	.word	0x00000000
        /*0020*/ 	.short	0x0001
        /*0022*/ 	.short	0x0008
        /*0024*/ 	.byte	0x00, 0xf5, 0x21, 0x00


	//----- nvinfo : EIATTR_KPARAM_INFO
	.align		4
.L_11:
        /*0028*/ 	.byte	0x04, 0x17
        /*002a*/ 	.short	(.L_13 - .L_12)
.L_12:
        /*002c*/ 	.word	0x00000000
        /*0030*/ 	.short	0x0000
        /*0032*/ 	.short	0x0000
        /*0034*/ 	.byte	0x00, 0xf5, 0x21, 0x00


	//----- nvinfo : EIATTR_SPARSE_MMA_MASK
	.align		4
.L_13:
        /*0038*/ 	.byte	0x03, 0x50
        /*003a*/ 	.short	0x0000


	//----- nvinfo : EIATTR_MAXREG_COUNT
	.align		4
        /*003c*/ 	.byte	0x03, 0x1b
        /*003e*/ 	.short	0x00ff


	//----- nvinfo : EIATTR_NUM_BARRIERS
	.align		4
        /*0040*/ 	.byte	0x02, 0x4c
        /*0042*/ 	.byte	0x01
	.zero		1


	//----- nvinfo : EIATTR_MERCURY_ISA_VERSION
	.align		4
        /*0044*/ 	.byte	0x03, 0x5f
        /*0046*/ 	.short	0x0101


	//----- nvinfo : EIATTR_COOP_GROUP_MASK_REGIDS
	.align		4
        /*0048*/ 	.byte	0x04, 0x29
        /*004a*/ 	.short	(.L_15 - .L_14)


	//   ....[0]....
.L_14:
        /*004c*/ 	.word	0xffffffff


	//----- nvinfo : EIATTR_COOP_GROUP_INSTR_OFFSETS
	.align		4
.L_15:
        /*0050*/ 	.byte	0x04, 0x28
        /*0052*/ 	.short	(.L_17 - .L_16)


	//   ....[0]....
.L_16:
        /*0054*/ 	.word	0x000001b0


	//----- nvinfo : EIATTR_VRC_CTA_INIT_COUNT
	.align		4
.L_17:
        /*0058*/ 	.byte	0x02, 0x4a
	.zero		1
	.zero		1


	//----- nvinfo : EIATTR_EXIT_INSTR_OFFSETS
	.align		4
        /*005c*/ 	.byte	0x04, 0x1c
        /*005e*/ 	.short	(.L_19 - .L_18)


	//   ....[0]....
.L_18:
        /*0060*/ 	.word	0x00000240


	//   ....[1]....
        /*0064*/ 	.word	0x000002c0


	//----- nvinfo : EIATTR_CRS_STACK_SIZE
	.align		4
.L_19:
        /*0068*/ 	.byte	0x04, 0x1e
        /*006a*/ 	.short	(.L_21 - .L_20)
.L_20:
        /*006c*/ 	.word	0x00000000


	//----- nvinfo : EIATTR_CBANK_PARAM_SIZE
	.align		4
.L_21:
        /*0070*/ 	.byte	0x03, 0x19
        /*0072*/ 	.short	0x0014


	//----- nvinfo : EIATTR_PARAM_CBANK
	.align		4
        /*0074*/ 	.byte	0x04, 0x0a
        /*0076*/ 	.short	(.L_23 - .L_22)
	.align		4
.L_22:
        /*0078*/ 	.word	index@(.nv.constant0._Z12sumReductionPiS_i)
        /*007c*/ 	.short	0x0380
        /*007e*/ 	.short	0x0014


	//----- nvinfo : EIATTR_SW_WAR
	.align		4
.L_23:
        /*0080*/ 	.byte	0x04, 0x36
        /*0082*/ 	.short	(.L_25 - .L_24)
.L_24:
        /*0084*/ 	.word	0x00000008
.L_25:


//--------------------- .nv.callgraph             --------------------------
	.section	.nv.callgraph,"",@"SHT_CUDA_CALLGRAPH"
	.align	4
	.sectionentsize	8
	.align		4
        /*0000*/ 	.word	0x00000000
	.align		4
        /*0004*/ 	.word	0xffffffff
	.align		4
        /*0008*/ 	.word	0x00000000
	.align		4
        /*000c*/ 	.word	0xfffffffe
	.align		4
        /*0010*/ 	.word	0x00000000
	.align		4
        /*0014*/ 	.word	0xfffffffd
	.align		4
        /*0018*/ 	.word	0x00000000
	.align		4
        /*001c*/ 	.word	0xfffffffc


//--------------------- .text._Z12sumReductionPiS_i --------------------------
	.section	.text._Z12sumReductionPiS_i,"ax",@progbits
	.align	128
        .global         _Z12sumReductionPiS_i
        .type           _Z12sumReductionPiS_i,@function
        .size           _Z12sumReductionPiS_i,(.L_x_4 - _Z12sumReductionPiS_i)
        .other          _Z12sumReductionPiS_i,@"STO_CUDA_ENTRY STV_DEFAULT"
_Z12sumReductionPiS_i:
.text._Z12sumReductionPiS_i:
[----:B------:R-:W-:Y:S01]  /*0000*/  LDC R1, c[0x0][0x37c] ;  /* 0x0000df00ff017b82 */ /* 0x000fe20000000800 */
[----:B------:R-:W0:Y:S01]  /*0010*/  S2R R7, SR_TID.X ;  /* 0x0000000000077919 */ /* 0x000e220000002100 */
[----:B------:R-:W0:Y:S01]  /*0020*/  LDCU UR8, c[0x0][0x360] ;  /* 0x00006c00ff0877ac */ /* 0x000e220008000800 */
[----:B------:R-:W-:Y:S01]  /*0030*/  IMAD.MOV.U32 R0, RZ, RZ, RZ ;  /* 0x000000ffff007224 */ /* 0x000fe200078e00ff */
[----:B------:R-:W0:Y:S01]  /*0040*/  S2R R4, SR_CTAID.X ;  /* 0x0000000000047919 */ /* 0x000e220000002500 */
[----:B------:R-:W1:Y:S01]  /*0050*/  LDCU UR4, c[0x0][0x390] ;  /* 0x00007200ff0477ac */ /* 0x000e620008000800 */
[----:B------:R-:W2:Y:S01]  /*0060*/  LDCU.64 UR6, c[0x0][0x358] ;  /* 0x00006b00ff0677ac */ /* 0x000ea20008000a00 */
[----:B0-----:R-:W-:-:S05]  /*0070*/  IMAD R5, R4, UR8, R7 ;  /* 0x0000000804057c24 */ /* 0x001fca000f8e0207 */
[----:B-1----:R-:W-:-:S13]  /*0080*/  ISETP.GE.AND P0, PT, R5, UR4, PT ;  /* 0x0000000405007c0c */ /* 0x002fda000bf06270 */
[----:B------:R-:W0:Y:S02]  /*0090*/  @!P0 LDC.64 R2, c[0x0][0x380] ;  /* 0x0000e000ff028b82 */ /* 0x000e240000000a00 */
[----:B0-----:R-:W-:-:S05]  /*00a0*/  @!P0 IMAD.WIDE R2, R5, 0x4, R2 ;  /* 0x0000000405028825 */ /* 0x001fca00078e0202 */
[----:B--2---:R-:W2:Y:S01]  /*00b0*/  @!P0 LDG.E R0, desc[UR6][R2.64] ;  /* 0x0000000602008981 */ /* 0x004ea2000c1e1900 */
[----:B------:R-:W0:Y:S01]  /*00c0*/  S2UR UR5, SR_CgaCtaId ;  /* 0x00000000000579c3 */ /* 0x000e220000008800 */
[----:B------:R-:W-:Y:S01]  /*00d0*/  UMOV UR4, 0x400 ;  /* 0x0000040000047882 */ /* 0x000fe20000000000 */
[----:B------:R-:W-:Y:S02]  /*00e0*/  UISETP.GE.U32.AND UP0, UPT, UR8, 0x2, UPT ;  /* 0x000000020800788c */ /* 0x000fe4000bf06070 */
[----:B0-----:R-:W-:-:S06]  /*00f0*/  ULEA UR4, UR5, UR4, 0x18 ;  /* 0x0000000405047291 */ /* 0x001fcc000f8ec0ff */
[----:B------:R-:W-:-:S05]  /*0100*/  LEA R5, R7, UR4, 0x2 ;  /* 0x0000000407057c11 */ /* 0x000fca000f8e10ff */
[----:B--2---:R0:W-:Y:S01]  /*0110*/  STS [R5], R0 ;  /* 0x0000000005007388 */ /* 0x0041e20000000800 */
[----:B------:R-:W-:Y:S06]  /*0120*/  BAR.SYNC.DEFER_BLOCKING 0x0 ;  /* 0x0000000000007b1d */ /* 0x000fec0000010000 */
[----:B------:R-:W-:Y:S05]  /*0130*/  BRA.U !UP0, `(.L_x_0) ;  /* 0x00000001083c7547 */ /* 0x000fea000b800000 */
[----:B0-----:R-:W-:-:S07]  /*0140*/  IMAD.MOV.U32 R0, RZ, RZ, 0x1 ;  /* 0x00000001ff007424 */ /* 0x001fce00078e00ff */
.L_x_2:
[----:B------:R-:W-:-:S05]  /*0150*/  SHF.L.U32 R6, R0, 0x1, RZ ;  /* 0x0000000100067819 */ /* 0x000fca00000006ff */
[----:B0-----:R-:W-:-:S05]  /*0160*/  VIADD R2, R6, 0xffffffff ;  /* 0xffffffff06027836 */ /* 0x001fca0000000000 */
[----:B------:R-:W-:-:S13]  /*0170*/  LOP3.LUT P0, RZ, R2, R7, RZ, 0xc0, !PT ;  /* 0x0000000702ff7212 */ /* 0x000fda000780c0ff */
[----:B------:R-:W-:Y:S05]  /*0180*/  @P0 BRA `(.L_x_1) ;  /* 0x0000000000140947 */ /* 0x000fea0003800000 */
[----:B------:R-:W0:Y:S01]  /*0190*/  LDS R3, [R5] ;  /* 0x0000000005037984 */ /* 0x000e220000000800 */
[----:B------:R-:W-:Y:S05]  /*01a0*/  WARPSYNC.ALL ;  /* 0x0000000000007948 */ /* 0x000fea0003800000 */
[----:B0-----:R-:W0:Y:S02]  /*01b0*/  SHFL.DOWN PT, R0, R3, R0, 0x1f ;  /* 0x08001f0003007589 */ /* 0x001e2400000e0000 */
[----:B0-----:R-:W-:-:S05]  /*01c0*/  IADD3 R2, PT, PT, R3, R0, RZ ;  /* 0x0000000003027210 */ /* 0x001fca0007ffe0ff */
[----:B------:R0:W-:Y:S02]  /*01d0*/  STS [R5], R2 ;  /* 0x0000000205007388 */ /* 0x0001e40000000800 */
.L_x_1:
[----:B------:R-:W-:Y:S05]  /*01e0*/  WARPSYNC.ALL ;  /* 0x0000000000007948 */ /* 0x000fea0003800000 */
[----:B------:R-:W-:Y:S01]  /*01f0*/  BAR.SYNC.DEFER_BLOCKING 0x0 ;  /* 0x0000000000007b1d */ /* 0x000fe20000010000 */
[----:B------:R-:W-:Y:S01]  /*0200*/  ISETP.GE.U32.AND P0, PT, R6, UR8, PT ;  /* 0x0000000806007c0c */ /* 0x000fe2000bf06070 */
[----:B------:R-:W-:-:S12]  /*0210*/  IMAD.MOV.U32 R0, RZ, RZ, R6 ;  /* 0x000000ffff007224 */ /* 0x000fd800078e0006 */
[----:B------:R-:W-:Y:S05]  /*0220*/  @!P0 BRA `(.L_x_2) ;  /* 0xfffffffc00c88947 */ /* 0x000fea000383ffff */
.L_x_0:
[----:B------:R-:W-:-:S13]  /*0230*/  ISETP.NE.AND P0, PT, R7, RZ, PT ;  /* 0x000000ff0700720c */ /* 0x000fda0003f05270 */
[----:B------:R-:W-:Y:S05]  /*0240*/  @P0 EXIT ;  /* 0x000000000000094d */ /* 0x000fea0003800000 */
[----:B------:R-:W1:Y:S01]  /*0250*/  S2UR UR5, SR_CgaCtaId ;  /* 0x00000000000579c3 */ /* 0x000e620000008800 */
[----:B------:R-:W-:-:S07]  /*0260*/  UMOV UR4, 0x400 ;  /* 0x0000040000047882 */ /* 0x000fce0000000000 */
[----:B0-----:R-:W0:Y:S01]  /*0270*/  LDC.64 R2, c[0x0][0x388] ;  /* 0x0000e200ff027b82 */ /* 0x001e220000000a00 */
[----:B-1----:R-:W-:Y:S01]  /*0280*/  ULEA UR4, UR5, UR4, 0x18 ;  /* 0x0000000405047291 */ /* 0x002fe2000f8ec0ff */
[----:B0-----:R-:W-:-:S08]  /*0290*/  IMAD.WIDE.U32 R2, R4, 0x4, R2 ;  /* 0x0000000404027825 */ /* 0x001fd000078e0002 */
[----:B------:R-:W0:Y:S04]  /*02a0*/  LDS R5, [UR4] ;  /* 0x00000004ff057984 */ /* 0x000e280008000800 */
[----:B0-----:R-:W-:Y:S01]  /*02b0*/  STG.E desc[UR6][R2.64], R5 ;  /* 0x0000000502007986 */ /* 0x001fe2000c101906 */
[----:B------:R-:W-:Y:S05]  /*02c0*/  EXIT ;  /* 0x000000000000794d */ /* 0x000fea0003800000 */
.L_x_3:
[----:B------:R-:W-:-:S00]  /*02d0*/  BRA `(.L_x_3) ;  /* 0xfffffffc00fc7947 */ /* 0x000fc0000383ffff */
[----:B------:R-:W-:-:S00]  /*02e0*/  NOP ;  /* 0x0000000000007918 */ /* 0x000fc00000000000 */
        /* <DEDUP_REMOVED lines=9> */
.L_x_4:


//--------------------- .nv.shared._Z12sumReductionPiS_i --------------------------
	.section	.nv.shared._Z12sumReductionPiS_i,"aw",@nobits
	.sectionflags	@""
	.align	16
	.zero		1024


//--------------------- .nv.shared.reserved.0     --------------------------
	.section	.nv.shared.reserved.0,"aw",@nobits
	.weak		__nv_reservedSMEM_offset_0_alias
	.size		__nv_reservedSMEM_offset_0_alias, 0, 64
	.other		__nv_reservedSMEM_offset_0_alias,@"STO_CUDA_RESERVED_SHARED STV_DEFAULT"
__nv_reservedSMEM_offset_0_alias:
	.zero		0
	.zero		64


//--------------------- .nv.constant0._Z12sumReductionPiS_i --------------------------
	.section	.nv.constant0._Z12sumReductionPiS_i,"a",@progbits
	.sectionflags	@""
	.align	4
.nv.constant0._Z12sumReductionPiS_i:
	.zero		916


//--------------------- SYMBOLS --------------------------

	.type		.nv.reservedSmem.offset0,@object
	.size		.nv.reservedSmem.offset0,0x4
	.type		.nv.reservedSmem.cap,@object
	.size		.nv.reservedSmem.cap,0x4
